	.headerflags	@"EF_CUDA_TEXMODE_UNIFIED EF_CUDA_64BIT_ADDRESS EF_CUDA_ACCELERATORS EF_CUDA_SM90 EF_CUDA_VIRTUAL_SM(EF_CUDA_SM90)"
	.elftype	@"ET_EXEC"


//--------------------- .nv.info                  --------------------------
	.section	.nv.info,"",@"SHT_CUDA_INFO"
	.align	4


	//----- nvinfo : EIATTR_REGCOUNT
	.align		4
        /*0000*/ 	.byte	0x04, 0x2f
        /*0002*/ 	.short	(.L_3 - .L_2)
	.align		4
.L_2:
        /*0004*/ 	.word	index@(triton_per_fused_pow_sqrt_sum_19)
        /*0008*/ 	.word	0x00000018


	//----- nvinfo : EIATTR_MIN_STACK_SIZE
	.align		4
.L_3:
        /*000c*/ 	.byte	0x04, 0x12
        /*000e*/ 	.short	(.L_5 - .L_4)
	.align		4
.L_4:
        /*0010*/ 	.word	index@(triton_per_fused_pow_sqrt_sum_19)
        /*0014*/ 	.word	0x00000000


	//----- nvinfo : EIATTR_FRAME_SIZE
	.align		4
.L_5:
        /*0018*/ 	.byte	0x04, 0x11
        /*001a*/ 	.short	(.L_7 - .L_6)
	.align		4
.L_6:
        /*001c*/ 	.word	index@(triton_per_fused_pow_sqrt_sum_19)
        /*0020*/ 	.word	0x00000000


	//----- nvinfo : EIATTR_MIN_STACK_SIZE
	.align		4
.L_7:
        /*0024*/ 	.byte	0x04, 0x12
        /*0026*/ 	.short	(.L_9 - .L_8)
	.align		4
.L_8:
        /*0028*/ 	.word	index@(triton_per_fused_pow_sqrt_sum_19)
        /*002c*/ 	.word	0x00000000
.L_9:


//--------------------- .nv.info.triton_per_fused_pow_sqrt_sum_19 --------------------------
	.section	.nv.info.triton_per_fused_pow_sqrt_sum_19,"",@"SHT_CUDA_INFO"
	.sectionflags	@""
	.align	4


	//----- nvinfo : EIATTR_CUDA_API_VERSION
	.align		4
        /*0000*/ 	.byte	0x04, 0x37
        /*0002*/ 	.short	(.L_11 - .L_10)
.L_10:
        /*0004*/ 	.word	0x0000007c


	//----- nvinfo : EIATTR_KPARAM_INFO
	.align		4
.L_11:
        /*0008*/ 	.byte	0x04, 0x17
        /*000a*/ 	.short	(.L_13 - .L_12)
.L_12:
        /*000c*/ 	.word	0x00000000
        /*0010*/ 	.short	0x0003
        /*0012*/ 	.short	0x0014
        /*0014*/ 	.byte	0x00, 0xf0, 0x11, 0x00


	//----- nvinfo : EIATTR_KPARAM_INFO
	.align		4
.L_13:
        /*0018*/ 	.byte	0x04, 0x17
        /*001a*/ 	.short	(.L_15 - .L_14)
.L_14:
        /*001c*/ 	.word	0x00000000
        /*0020*/ 	.short	0x0002
        /*0022*/ 	.short	0x0010
        /*0024*/ 	.byte	0x00, 0xf0, 0x11, 0x00


	//----- nvinfo : EIATTR_KPARAM_INFO
	.align		4
.L_15:
        /*0028*/ 	.byte	0x04, 0x17
        /*002a*/ 	.short	(.L_17 - .L_16)
.L_16:
        /*002c*/ 	.word	0x00000000
        /*0030*/ 	.short	0x0001
        /*0032*/ 	.short	0x0008
        /*0034*/ 	.byte	0x00, 0xf4, 0x21, 0x00


	//----- nvinfo : EIATTR_KPARAM_INFO
	.align		4
.L_17:
        /*0038*/ 	.byte	0x04, 0x17
        /*003a*/ 	.short	(.L_19 - .L_18)
.L_18:
        /*003c*/ 	.word	0x00000000
        /*0040*/ 	.short	0x0000
        /*0042*/ 	.short	0x0000
        /*0044*/ 	.byte	0x00, 0xf4, 0x21, 0x00


	//----- nvinfo : EIATTR_SPARSE_MMA_MASK
	.align		4
.L_19:
        /*0048*/ 	.byte	0x03, 0x50
        /*004a*/ 	.short	0x0000


	//----- nvinfo : EIATTR_MAXREG_COUNT
	.align		4
        /*004c*/ 	.byte	0x03, 0x1b
        /*004e*/ 	.short	0x00ff


	//----- nvinfo : EIATTR_COOP_GROUP_MASK_REGIDS
	.align		4
        /*0050*/ 	.byte	0x04, 0x29
        /*0052*/ 	.short	(.L_21 - .L_20)


	//   ....[0]....
.L_20:
        /*0054*/ 	.word	0xffffffff


	//   ....[1]....
        /*0058*/ 	.word	0xffffffff


	//   ....[2]....
        /*005c*/ 	.word	0xffffffff


	//   ....[3]....
        /*0060*/ 	.word	0xffffffff


	//   ....[4]....
        /*0064*/ 	.word	0xffffffff


	//   ....[5]....
        /*0068*/ 	.word	0xffffffff


	//   ....[6]....
        /*006c*/ 	.word	0xffffffff


	//   ....[7]....
        /*0070*/ 	.word	0xffffffff


	//----- nvinfo : EIATTR_COOP_GROUP_INSTR_OFFSETS
	.align		4
.L_21:
        /*0074*/ 	.byte	0x04, 0x28
        /*0076*/ 	.short	(.L_23 - .L_22)


	//   ....[0]....
.L_22:
        /*0078*/ 	.word	0x00000320


	//   ....[1]....
        /*007c*/ 	.word	0x00000330


	//   ....[2]....
        /*0080*/ 	.word	0x00000340


	//   ....[3]....
        /*0084*/ 	.word	0x00000350


	//   ....[4]....
        /*0088*/ 	.word	0x00000390


	//   ....[5]....
        /*008c*/ 	.word	0x000003b0


	//   ....[6]....
        /*0090*/ 	.word	0x000003c0


	//   ....[7]....
        /*0094*/ 	.word	0x000003d0


	//----- nvinfo : EIATTR_EXIT_INSTR_OFFSETS
	.align		4
.L_23:
        /*0098*/ 	.byte	0x04, 0x1c
        /*009a*/ 	.short	(.L_25 - .L_24)


	//   ....[0]....
.L_24:
        /*009c*/ 	.word	0x00000560


	//   ....[1]....
        /*00a0*/ 	.word	0x000005a0


	//----- nvinfo : EIATTR_REQNTID
	.align		4
.L_25:
        /*00a4*/ 	.byte	0x04, 0x10
        /*00a6*/ 	.short	(.L_27 - .L_26)
.L_26:
        /*00a8*/ 	.word	0x00000080
        /*00ac*/ 	.word	0x00000001
        /*00b0*/ 	.word	0x00000001


	//----- nvinfo : EIATTR_CBANK_PARAM_SIZE
	.align		4
.L_27:
        /*00b4*/ 	.byte	0x03, 0x19
        /*00b6*/ 	.short	0x0018


	//----- nvinfo : EIATTR_PARAM_CBANK
	.align		4
        /*00b8*/ 	.byte	0x04, 0x0a
        /*00ba*/ 	.short	(.L_29 - .L_28)
	.align		4
.L_28:
        /*00bc*/ 	.word	index@(.nv.constant0.triton_per_fused_pow_sqrt_sum_19)
        /*00c0*/ 	.short	0x0210
        /*00c2*/ 	.short	0x0018


	//----- nvinfo : EIATTR_SW_WAR
	.align		4
.L_29:
        /*00c4*/ 	.byte	0x04, 0x36
        /*00c6*/ 	.short	(.L_31 - .L_30)
.L_30:
        /*00c8*/ 	.word	0x00000008
.L_31:


//--------------------- .nv.callgraph             --------------------------
	.section	.nv.callgraph,"",@"SHT_CUDA_CALLGRAPH"
	.align	4
	.sectionentsize	8
	.align		4
        /*0000*/ 	.word	0x00000000
	.align		4
        /*0004*/ 	.word	0xffffffff
	.align		4
        /*0008*/ 	.word	0x00000000
	.align		4
        /*000c*/ 	.word	0xfffffffe
	.align		4
        /*0010*/ 	.word	0x00000000
	.align		4
        /*0014*/ 	.word	0xfffffffd
	.align		4
        /*0018*/ 	.word	0x00000000
	.align		4
        /*001c*/ 	.word	0xfffffffc


//--------------------- .nv.constant4             --------------------------
	.section	.nv.constant4,"a",@progbits
	.align	8
	.align		8
.nv.constant4:
        /*0000*/ 	.dword	_$_str
	.align		8
        /*0008*/ 	.dword	_$_str_$_2


//--------------------- .text.triton_per_fused_pow_sqrt_sum_19 --------------------------
	.section	.text.triton_per_fused_pow_sqrt_sum_19,"ax",@progbits
	.sectionflags	@"SHF_BARRIERS=1"
	.align	128
        .global         triton_per_fused_pow_sqrt_sum_19
        .type           triton_per_fused_pow_sqrt_sum_19,@function
        .size           triton_per_fused_pow_sqrt_sum_19,(.L_x_1 - triton_per_fused_pow_sqrt_sum_19)
        .other          triton_per_fused_pow_sqrt_sum_19,@"STO_CUDA_ENTRY STV_DEFAULT"
triton_per_fused_pow_sqrt_sum_19:
.text.triton_per_fused_pow_sqrt_sum_19:
[----:B------:R-:W0:Y:S02]  /*0000*/  LDC R1, c[0x0][0x28] ;  /* 0x00000a00ff017b82 */ /* 0x000e240000000800 */
[----:B------:R-:W1:Y:S01]  /*0010*/  S2R R9, SR_CTAID.X ;  /* 0x0000000000097919 */ /* 0x000e620000002500 */
[----:B------:R-:W2:Y:S01]  /*0020*/  LDC.64 R2, c[0x0][0x218] ;  /* 0x00008600ff027b82 */ /* 0x000ea20000000a00 */
[----:B------:R-:W-:Y:S01]  /*0030*/  ULDC.64 UR6, c[0x0][0x208] ;  /* 0x0000820000067ab9 */ /* 0x000fe20000000a00 */
[----:B------:R-:W3:Y:S01]  /*0040*/  S2R R0, SR_TID.X ;  /* 0x0000000000007919 */ /* 0x000ee20000002100 */
[----:B-1----:R-:W-:Y:S02]  /*0050*/  IMAD.SHL.U32 R9, R9, 0x80, RZ ;  /* 0x0000008009097824 */ /* 0x002fe400078e00ff */
[C---:B---3--:R-:W-:Y:S02]  /*0060*/  IMAD.SHL.U32 R10, R0.reuse, 0x4, RZ ;  /* 0x00000004000a7824 */ /* 0x048fe400078e00ff */
[----:B------:R-:W-:-:S03]  /*0070*/  IMAD.SHL.U32 R6, R0, 0x2, RZ ;  /* 0x0000000200067824 */ /* 0x000fc600078e00ff */
[----:B------:R-:W-:Y:S02]  /*0080*/  LOP3.LUT R4, R9, 0x7c, R10, 0xf8, !PT ;  /* 0x0000007c09047812 */ /* 0x000fe400078ef80a */
[----:B------:R-:W-:Y:S02]  /*0090*/  LOP3.LUT R6, R6, 0xc0, RZ, 0xc0, !PT ;  /* 0x000000c006067812 */ /* 0x000fe400078ec0ff */
[----:B------:R-:W-:Y:S02]  /*00a0*/  SHF.R.S32.HI R5, RZ, 0x1f, R4 ;  /* 0x0000001fff057819 */ /* 0x000fe40000011404 */
[----:B------:R-:W-:Y:S02]  /*00b0*/  ISETP.GE.AND P0, PT, R4, 0x100, PT ;  /* 0x000001000400780c */ /* 0x000fe40003f06270 */
[----:B------:R-:W-:-:S04]  /*00c0*/  LEA.HI R5, R5, R4, RZ, 0x6 ;  /* 0x0000000405057211 */ /* 0x000fc800078f30ff */
[C---:B------:R-:W-:Y:S01]  /*00d0*/  LOP3.LUT R7, R5.reuse, 0xffffffc0, RZ, 0xc0, !PT ;  /* 0xffffffc005077812 */ /* 0x040fe200078ec0ff */
[----:B------:R-:W-:-:S03]  /*00e0*/  IMAD.SHL.U32 R5, R5, 0x4, RZ ;  /* 0x0000000405057824 */ /* 0x000fc600078e00ff */
[----:B------:R-:W-:Y:S02]  /*00f0*/  IADD3 R6, R6, R4, -R7 ;  /* 0x0000000406067210 */ /* 0x000fe40007ffe807 */
[----:B------:R-:W-:-:S05]  /*0100*/  LOP3.LUT R5, R5, 0xffffff00, RZ, 0xc0, !PT ;  /* 0xffffff0005057812 */ /* 0x000fca00078ec0ff */
[----:B------:R-:W-:Y:S01]  /*0110*/  IMAD.IADD R5, R6, 0x1, R5 ;  /* 0x0000000106057824 */ /* 0x000fe200078e0205 */
[----:B------:R-:W-:-:S03]  /*0120*/  CS2R R6, SRZ ;  /* 0x0000000000067805 */ /* 0x000fc6000001ff00 */
[----:B--2---:R-:W-:Y:S01]  /*0130*/  IMAD.WIDE R14, R5, 0x4, R2 ;  /* 0x00000004050e7825 */ /* 0x004fe200078e0202 */
[----:B------:R-:W-:-:S06]  /*0140*/  CS2R R4, SRZ ;  /* 0x0000000000047805 */ /* 0x000fcc000001ff00 */
[----:B------:R-:W2:Y:S01]  /*0150*/  @!P0 LDG.E.128 R4, desc[UR6][R14.64] ;  /* 0x000000060e048981 */ /* 0x000ea2000c1e1d00 */
[----:B------:R-:W1:Y:S01]  /*0160*/  S2UR UR5, SR_CgaCtaId ;  /* 0x00000000000579c3 */ /* 0x000e620000008800 */
[----:B------:R-:W-:Y:S01]  /*0170*/  LOP3.LUT R2, R10, 0x7c, RZ, 0xc0, !PT ;  /* 0x0000007c0a027812 */ /* 0x000fe200078ec0ff */
[----:B------:R-:W-:Y:S01]  /*0180*/  UMOV UR4, 0x400 ;  /* 0x0000040000047882 */ /* 0x000fe20000000000 */
[----:B------:R-:W-:Y:S02]  /*0190*/  SHF.R.U32.HI R16, RZ, 0x3, R0 ;  /* 0x00000003ff107819 */ /* 0x000fe40000011600 */
[----:B------:R-:W-:Y:S01]  /*01a0*/  ISETP.GE.AND P1, PT, R0, 0x200, PT ;  /* 0x000002000000780c */ /* 0x000fe20003f26270 */
[----:B------:R-:W-:Y:S01]  /*01b0*/  IMAD.SHL.U32 R3, R2, 0x10, RZ ;  /* 0x0000001002037824 */ /* 0x000fe200078e00ff */
[----:B------:R-:W-:-:S04]  /*01c0*/  LOP3.LUT R9, R9, 0x7f, R0, 0xf8, !PT ;  /* 0x0000007f09097812 */ /* 0x000fc800078ef800 */
[----:B------:R-:W-:Y:S01]  /*01d0*/  LOP3.LUT R16, R3, 0xc, R16, 0xf8, !PT ;  /* 0x0000000c03107812 */ /* 0x000fe200078ef810 */
[----:B-1----:R-:W-:Y:S01]  /*01e0*/  UPRMT UR4, UR5, 0x654, UR4 ;  /* 0x0000065405047896 */ /* 0x002fe20008000004 */
[----:B--2---:R-:W-:Y:S02]  /*01f0*/  SEL R4, R4, RZ, !P0 ;  /* 0x000000ff04047207 */ /* 0x004fe40004000000 */
[----:B------:R-:W-:Y:S02]  /*0200*/  SEL R5, R5, RZ, !P0 ;  /* 0x000000ff05057207 */ /* 0x000fe40004000000 */
[----:B------:R-:W-:Y:S02]  /*0210*/  SEL R6, R6, RZ, !P0 ;  /* 0x000000ff06067207 */ /* 0x000fe40004000000 */
[----:B------:R-:W-:Y:S02]  /*0220*/  SEL R7, R7, RZ, !P0 ;  /* 0x000000ff07077207 */ /* 0x000fe40004000000 */
[----:B------:R-:W-:-:S02]  /*0230*/  SEL R15, R4, RZ, !P0 ;  /* 0x000000ff040f7207 */ /* 0x000fc40004000000 */
[----:B------:R-:W-:Y:S02]  /*0240*/  SEL R5, R5, RZ, !P0 ;  /* 0x000000ff05057207 */ /* 0x000fe40004000000 */
[----:B------:R-:W-:Y:S01]  /*0250*/  SEL R17, R6, RZ, !P0 ;  /* 0x000000ff06117207 */ /* 0x000fe20004000000 */
[----:B------:R-:W-:Y:S01]  /*0260*/  STS [R16+UR4], R15 ;  /* 0x0000000f10007988 */ /* 0x000fe20008000804 */
[----:B------:R-:W-:Y:S02]  /*0270*/  SEL R7, R7, RZ, !P0 ;  /* 0x000000ff07077207 */ /* 0x000fe40004000000 */
[C---:B------:R-:W-:Y:S01]  /*0280*/  LOP3.LUT P0, RZ, R0.reuse, 0x3, RZ, 0xc0, !PT ;  /* 0x0000000300ff7812 */ /* 0x040fe2000780c0ff */
[----:B------:R-:W-:Y:S03]  /*0290*/  STS [R16+UR4+0x10], R5 ;  /* 0x0000100510007988 */ /* 0x000fe60008000804 */
[----:B------:R-:W-:Y:S01]  /*02a0*/  ISETP.LT.AND P0, PT, R0, 0x200, !P0 ;  /* 0x000002000000780c */ /* 0x000fe20004701270 */
[----:B------:R-:W-:Y:S04]  /*02b0*/  STS [R16+UR4+0x20], R17 ;  /* 0x0000201110007988 */ /* 0x000fe80008000804 */
[----:B------:R-:W-:Y:S01]  /*02c0*/  STS [R16+UR4+0x30], R7 ;  /* 0x0000300710007988 */ /* 0x000fe20008000804 */
[----:B------:R-:W-:Y:S06]  /*02d0*/  BAR.SYNC.DEFER_BLOCKING 0x0 ;  /* 0x0000000000007b1d */ /* 0x000fec0000010000 */
[----:B------:R-:W1:Y:S04]  /*02e0*/  @!P1 LDS R8, [R10+UR4] ;  /* 0x000000040a089984 */ /* 0x000e680008000800 */
[----:B------:R-:W2:Y:S04]  /*02f0*/  @!P1 LDS R12, [R10+UR4+0x200] ;  /* 0x000200040a0c9984 */ /* 0x000ea80008000800 */
[----:B------:R-:W3:Y:S04]  /*0300*/  @!P1 LDS R11, [R10+UR4+0x400] ;  /* 0x000400040a0b9984 */ /* 0x000ee80008000800 */
[----:B------:R-:W4:Y:S04]  /*0310*/  @!P1 LDS R13, [R10+UR4+0x600] ;  /* 0x000600040a0d9984 */ /* 0x000f280008000800 */
[----:B-1----:R-:W1:Y:S04]  /*0320*/  SHFL.BFLY PT, R19, R8, 0x2, 0x1f ;  /* 0x0c401f0008137f89 */ /* 0x002e6800000e0000 */
[----:B--2---:R-:W2:Y:S04]  /*0330*/  SHFL.BFLY PT, R21, R12, 0x2, 0x1f ;  /* 0x0c401f000c157f89 */ /* 0x004ea800000e0000 */
[----:B---3--:R-:W3:Y:S04]  /*0340*/  SHFL.BFLY PT, R4, R11, 0x2, 0x1f ;  /* 0x0c401f000b047f89 */ /* 0x008ee800000e0000 */
[----:B----4-:R-:W4:Y:S01]  /*0350*/  SHFL.BFLY PT, R6, R13, 0x2, 0x1f ;  /* 0x0c401f000d067f89 */ /* 0x010f2200000e0000 */
[----:B-1----:R-:W-:Y:S01]  /*0360*/  FADD R19, R8, R19 ;  /* 0x0000001308137221 */ /* 0x002fe20000000000 */
[----:B--2---:R-:W-:Y:S01]  /*0370*/  FADD R21, R12, R21 ;  /* 0x000000150c157221 */ /* 0x004fe20000000000 */
[----:B---3--:R-:W-:-:S03]  /*0380*/  FADD R5, R11, R4 ;  /* 0x000000040b057221 */ /* 0x008fc60000000000 */
[----:B------:R-:W1:Y:S01]  /*0390*/  SHFL.BFLY PT, R4, R19, 0x1, 0x1f ;  /* 0x0c201f0013047f89 */ /* 0x000e6200000e0000 */
[----:B----4-:R-:W-:-:S03]  /*03a0*/  FADD R7, R13, R6 ;  /* 0x000000060d077221 */ /* 0x010fc60000000000 */
[----:B------:R-:W2:Y:S04]  /*03b0*/  SHFL.BFLY PT, R6, R21, 0x1, 0x1f ;  /* 0x0c201f0015067f89 */ /* 0x000ea800000e0000 */
[----:B------:R-:W3:Y:S04]  /*03c0*/  SHFL.BFLY PT, R14, R5, 0x1, 0x1f ;  /* 0x0c201f00050e7f89 */ /* 0x000ee800000e0000 */
[----:B------:R-:W4:Y:S01]  /*03d0*/  SHFL.BFLY PT, R8, R7, 0x1, 0x1f ;  /* 0x0c201f0007087f89 */ /* 0x000f2200000e0000 */
[----:B-1----:R-:W-:Y:S01]  /*03e0*/  FADD R11, R19, R4 ;  /* 0x00000004130b7221 */ /* 0x002fe20000000000 */
[----:B------:R-:W-:-:S02]  /*03f0*/  VIADD R19, R3, UR4 ;  /* 0x0000000403137c36 */ /* 0x000fc40008000000 */
[----:B--2---:R-:W-:Y:S02]  /*0400*/  FADD R13, R21, R6 ;  /* 0x00000006150d7221 */ /* 0x004fe40000000000 */
[----:B------:R-:W-:Y:S01]  /*0410*/  @P0 STS [R10+UR4], R11 ;  /* 0x0000000b0a000988 */ /* 0x000fe20008000804 */
[----:B------:R-:W-:Y:S02]  /*0420*/  IMAD R19, R2, -0xc, R19 ;  /* 0xfffffff402137824 */ /* 0x000fe400078e0213 */
[----:B---3--:R-:W-:Y:S01]  /*0430*/  FADD R15, R5, R14 ;  /* 0x0000000e050f7221 */ /* 0x008fe20000000000 */
[----:B------:R-:W-:Y:S01]  /*0440*/  @P0 STS [R10+UR4+0x200], R13 ;  /* 0x0002000d0a000988 */ /* 0x000fe20008000804 */
[----:B----4-:R-:W-:-:S03]  /*0450*/  FADD R17, R7, R8 ;  /* 0x0000000807117221 */ /* 0x010fc60000000000 */
[----:B------:R-:W-:Y:S01]  /*0460*/  @P0 STS [R10+UR4+0x400], R15 ;  /* 0x0004000f0a000988 */ /* 0x000fe20008000804 */
[----:B------:R-:W-:-:S03]  /*0470*/  LOP3.LUT R8, R0, 0x7f, RZ, 0xc0, !PT ;  /* 0x0000007f00087812 */ /* 0x000fc600078ec0ff */
[----:B------:R-:W-:Y:S01]  /*0480*/  @P0 STS [R10+UR4+0x600], R17 ;  /* 0x000600110a000988 */ /* 0x000fe20008000804 */
[----:B------:R-:W-:Y:S01]  /*0490*/  LEA R8, R8, UR4, 0x2 ;  /* 0x0000000408087c11 */ /* 0x000fe2000f8e10ff */
[----:B------:R-:W-:Y:S01]  /*04a0*/  BAR.SYNC.DEFER_BLOCKING 0x0 ;  /* 0x0000000000007b1d */ /* 0x000fe20000010000 */
[----:B------:R-:W-:-:S05]  /*04b0*/  ISETP.GE.AND P0, PT, R9, 0x100, PT ;  /* 0x000001000900780c */ /* 0x000fca0003f06270 */
[----:B------:R-:W-:Y:S04]  /*04c0*/  LDS R4, [R3+UR4] ;  /* 0x0000000403047984 */ /* 0x000fe80008000800 */
[----:B------:R-:W-:Y:S04]  /*04d0*/  LDS R5, [R3+UR4+0x10] ;  /* 0x0000100403057984 */ /* 0x000fe80008000800 */
[----:B------:R-:W-:Y:S04]  /*04e0*/  LDS R6, [R3+UR4+0x20] ;  /* 0x0000200403067984 */ /* 0x000fe80008000800 */
[----:B------:R1:W2:Y:S01]  /*04f0*/  LDS R7, [R3+UR4+0x30] ;  /* 0x0000300403077984 */ /* 0x0002a20008000800 */
[----:B------:R-:W-:Y:S08]  /*0500*/  BAR.SYNC.DEFER_BLOCKING 0x0 ;  /* 0x0000000000007b1d */ /* 0x000ff00000010000 */
[----:B-1----:R-:W1:Y:S01]  /*0510*/  LDC.64 R2, c[0x0][0x210] ;  /* 0x00008400ff027b82 */ /* 0x002e620000000a00 */
[----:B--2---:R1:W-:Y:S07]  /*0520*/  STS.128 [R19], R4 ;  /* 0x0000000413007388 */ /* 0x0043ee0000000c00 */
[----:B------:R-:W-:Y:S06]  /*0530*/  BAR.SYNC.DEFER_BLOCKING 0x0 ;  /* 0x0000000000007b1d */ /* 0x000fec0000010000 */
[----:B------:R-:W3:Y:S02]  /*0540*/  LDS R8, [R8] ;  /* 0x0000000008087984 */ /* 0x000ee40000000800 */
[----:B------:R-:W-:Y:S06]  /*0550*/  BAR.SYNC.DEFER_BLOCKING 0x0 ;  /* 0x0000000000007b1d */ /* 0x000fec0000010000 */
[----:B-1----:R-:W-:Y:S05]  /*0560*/  @P0 EXIT ;  /* 0x000000000000094d */ /* 0x002fea0003800000 */
[----:B---3--:R-:W0:Y:S01]  /*0570*/  MUFU.SQRT R5, R8 ;  /* 0x0000000800057308 */ /* 0x008e220000002000 */
[----:B------:R-:W-:-:S05]  /*0580*/  IMAD.WIDE R2, R9, 0x4, R2 ;  /* 0x0000000409027825 */ /* 0x000fca00078e0202 */
[----:B0-----:R-:W-:Y:S01]  /*0590*/  STG.E desc[UR6][R2.64], R5 ;  /* 0x0000000502007986 */ /* 0x001fe2000c101906 */
[----:B------:R-:W-:Y:S05]  /*05a0*/  EXIT ;  /* 0x000000000000794d */ /* 0x000fea0003800000 */
.L_x_0:
[----:B------:R-:W-:-:S00]  /*05b0*/  BRA `(.L_x_0) ;  /* 0xfffffffc00fc7947 */ /* 0x000fc0000383ffff */
[----:B------:R-:W-:-:S00]  /*05c0*/  NOP ;  /* 0x0000000000007918 */ /* 0x000fc00000000000 */
        /* <DEDUP_REMOVED lines=11> */
.L_x_1:


//--------------------- .nv.global.init           --------------------------
	.section	.nv.global.init,"aw",@progbits
.nv.global.init:
	.type		_$_str,@object
	.size		_$_str,(_$_str_$_2 - _$_str)
_$_str:
        /*0000*/ 	.byte	0x5f, 0x5f, 0x43, 0x55, 0x44, 0x41, 0x5f, 0x46, 0x54, 0x5a, 0x00
	.type		_$_str_$_2,@object
	.size		_$_str_$_2,(.L_1 - _$_str_$_2)
_$_str_$_2:
        /*000b*/ 	.byte	0x5f, 0x5f, 0x43, 0x55, 0x44, 0x41, 0x5f, 0x50, 0x52, 0x45, 0x43, 0x5f, 0x53, 0x51, 0x52, 0x54
        /*001b*/ 	.byte	0x00
.L_1:


//--------------------- .nv.shared.triton_per_fused_pow_sqrt_sum_19 --------------------------
	.section	.nv.shared.triton_per_fused_pow_sqrt_sum_19,"aw",@nobits
	.sectionflags	@""
	.align	16
	.zero		1024


//--------------------- .nv.constant0.triton_per_fused_pow_sqrt_sum_19 --------------------------
	.section	.nv.constant0.triton_per_fused_pow_sqrt_sum_19,"a",@progbits
	.sectionflags	@""
	.align	4
.nv.constant0.triton_per_fused_pow_sqrt_sum_19:
	.zero		552
